	.headerflags	@"EF_CUDA_TEXMODE_UNIFIED EF_CUDA_64BIT_ADDRESS EF_CUDA_ACCELERATORS EF_CUDA_SM90 EF_CUDA_VIRTUAL_SM(EF_CUDA_SM90)"
	.elftype	@"ET_EXEC"


//--------------------- .nv.info                  --------------------------
	.section	.nv.info,"",@"SHT_CUDA_INFO"
	.align	4


	//----- nvinfo : EIATTR_REGCOUNT
	.align		4
        /*0000*/ 	.byte	0x04, 0x2f
        /*0002*/ 	.short	(.L_3 - .L_2)
	.align		4
.L_2:
        /*0004*/ 	.word	index@(triton_poi_fused__native_batch_norm_legit_no_training_relu_6)
        /*0008*/ 	.word	0x00000012


	//----- nvinfo : EIATTR_MIN_STACK_SIZE
	.align		4
.L_3:
        /*000c*/ 	.byte	0x04, 0x12
        /*000e*/ 	.short	(.L_5 - .L_4)
	.align		4
.L_4:
        /*0010*/ 	.word	index@(triton_poi_fused__native_batch_norm_legit_no_training_relu_6)
        /*0014*/ 	.word	0x00000000


	//----- nvinfo : EIATTR_FRAME_SIZE
	.align		4
.L_5:
        /*0018*/ 	.byte	0x04, 0x11
        /*001a*/ 	.short	(.L_7 - .L_6)
	.align		4
.L_6:
        /*001c*/ 	.word	index@(triton_poi_fused__native_batch_norm_legit_no_training_relu_6)
        /*0020*/ 	.word	0x00000000


	//----- nvinfo : EIATTR_MIN_STACK_SIZE
	.align		4
.L_7:
        /*0024*/ 	.byte	0x04, 0x12
        /*0026*/ 	.short	(.L_9 - .L_8)
	.align		4
.L_8:
        /*0028*/ 	.word	index@(triton_poi_fused__native_batch_norm_legit_no_training_relu_6)
        /*002c*/ 	.word	0x00000000
.L_9:


//--------------------- .nv.info.triton_poi_fused__native_batch_norm_legit_no_training_relu_6 --------------------------
	.section	.nv.info.triton_poi_fused__native_batch_norm_legit_no_training_relu_6,"",@"SHT_CUDA_INFO"
	.sectionflags	@""
	.align	4


	//----- nvinfo : EIATTR_CUDA_API_VERSION
	.align		4
        /*0000*/ 	.byte	0x04, 0x37
        /*0002*/ 	.short	(.L_11 - .L_10)
.L_10:
        /*0004*/ 	.word	0x0000007c


	//----- nvinfo : EIATTR_KPARAM_INFO
	.align		4
.L_11:
        /*0008*/ 	.byte	0x04, 0x17
        /*000a*/ 	.short	(.L_13 - .L_12)
.L_12:
        /*000c*/ 	.word	0x00000000
        /*0010*/ 	.short	0x0006
        /*0012*/ 	.short	0x0030
        /*0014*/ 	.byte	0x00, 0xf0, 0x11, 0x00


	//----- nvinfo : EIATTR_KPARAM_INFO
	.align		4
.L_13:
        /*0018*/ 	.byte	0x04, 0x17
        /*001a*/ 	.short	(.L_15 - .L_14)
.L_14:
        /*001c*/ 	.word	0x00000000
        /*0020*/ 	.short	0x0005
        /*0022*/ 	.short	0x0028
        /*0024*/ 	.byte	0x00, 0xf4, 0x21, 0x00


	//----- nvinfo : EIATTR_KPARAM_INFO
	.align		4
.L_15:
        /*0028*/ 	.byte	0x04, 0x17
        /*002a*/ 	.short	(.L_17 - .L_16)
.L_16:
        /*002c*/ 	.word	0x00000000
        /*0030*/ 	.short	0x0004
        /*0032*/ 	.short	0x0020
        /*0034*/ 	.byte	0x00, 0xf4, 0x21, 0x00


	//----- nvinfo : EIATTR_KPARAM_INFO
	.align		4
.L_17:
        /*0038*/ 	.byte	0x04, 0x17
        /*003a*/ 	.short	(.L_19 - .L_18)
.L_18:
        /*003c*/ 	.word	0x00000000
        /*0040*/ 	.short	0x0003
        /*0042*/ 	.short	0x0018
        /*0044*/ 	.byte	0x00, 0xf4, 0x21, 0x00


	//----- nvinfo : EIATTR_KPARAM_INFO
	.align		4
.L_19:
        /*0048*/ 	.byte	0x04, 0x17
        /*004a*/ 	.short	(.L_21 - .L_20)
.L_20:
        /*004c*/ 	.word	0x00000000
        /*0050*/ 	.short	0x0002
        /*0052*/ 	.short	0x0010
        /*0054*/ 	.byte	0x00, 0xf4, 0x21, 0x00


	//----- nvinfo : EIATTR_KPARAM_INFO
	.align		4
.L_21:
        /*0058*/ 	.byte	0x04, 0x17
        /*005a*/ 	.short	(.L_23 - .L_22)
.L_22:
        /*005c*/ 	.word	0x00000000
        /*0060*/ 	.short	0x0001
        /*0062*/ 	.short	0x0008
        /*0064*/ 	.byte	0x00, 0xf4, 0x21, 0x00


	//----- nvinfo : EIATTR_KPARAM_INFO
	.align		4
.L_23:
        /*0068*/ 	.byte	0x04, 0x17
        /*006a*/ 	.short	(.L_25 - .L_24)
.L_24:
        /*006c*/ 	.word	0x00000000
        /*0070*/ 	.short	0x0000
        /*0072*/ 	.short	0x0000
        /*0074*/ 	.byte	0x00, 0xf4, 0x21, 0x00


	//----- nvinfo : EIATTR_SPARSE_MMA_MASK
	.align		4
.L_25:
        /*0078*/ 	.byte	0x03, 0x50
        /*007a*/ 	.short	0x0000


	//----- nvinfo : EIATTR_MAXREG_COUNT
	.align		4
        /*007c*/ 	.byte	0x03, 0x1b
        /*007e*/ 	.short	0x00ff


	//----- nvinfo : EIATTR_EXIT_INSTR_OFFSETS
	.align		4
        /*0080*/ 	.byte	0x04, 0x1c
        /*0082*/ 	.short	(.L_27 - .L_26)


	//   ....[0]....
.L_26:
        /*0084*/ 	.word	0x00000330


	//   ....[1]....
        /*0088*/ 	.word	0x00000350


	//----- nvinfo : EIATTR_REQNTID
	.align		4
.L_27:
        /*008c*/ 	.byte	0x04, 0x10
        /*008e*/ 	.short	(.L_29 - .L_28)
.L_28:
        /*0090*/ 	.word	0x00000080
        /*0094*/ 	.word	0x00000001
        /*0098*/ 	.word	0x00000001


	//----- nvinfo : EIATTR_CBANK_PARAM_SIZE
	.align		4
.L_29:
        /*009c*/ 	.byte	0x03, 0x19
        /*009e*/ 	.short	0x0034


	//----- nvinfo : EIATTR_PARAM_CBANK
	.align		4
        /*00a0*/ 	.byte	0x04, 0x0a
        /*00a2*/ 	.short	(.L_31 - .L_30)
	.align		4
.L_30:
        /*00a4*/ 	.word	index@(.nv.constant0.triton_poi_fused__native_batch_norm_legit_no_training_relu_6)
        /*00a8*/ 	.short	0x0210
        /*00aa*/ 	.short	0x0034


	//----- nvinfo : EIATTR_SW_WAR
	.align		4
.L_31:
        /*00ac*/ 	.byte	0x04, 0x36
        /*00ae*/ 	.short	(.L_33 - .L_32)
.L_32:
        /*00b0*/ 	.word	0x00000008
.L_33:


//--------------------- .nv.callgraph             --------------------------
	.section	.nv.callgraph,"",@"SHT_CUDA_CALLGRAPH"
	.align	4
	.sectionentsize	8
	.align		4
        /*0000*/ 	.word	0x00000000
	.align		4
        /*0004*/ 	.word	0xffffffff
	.align		4
        /*0008*/ 	.word	0x00000000
	.align		4
        /*000c*/ 	.word	0xfffffffe
	.align		4
        /*0010*/ 	.word	0x00000000
	.align		4
        /*0014*/ 	.word	0xfffffffd
	.align		4
        /*0018*/ 	.word	0x00000000
	.align		4
        /*001c*/ 	.word	0xfffffffc


//--------------------- .nv.constant4             --------------------------
	.section	.nv.constant4,"a",@progbits
	.align	8
	.align		8
.nv.constant4:
        /*0000*/ 	.dword	_$_str
	.align		8
        /*0008*/ 	.dword	_$_str_$_2


//--------------------- .text.triton_poi_fused__native_batch_norm_legit_no_training_relu_6 --------------------------
	.section	.text.triton_poi_fused__native_batch_norm_legit_no_training_relu_6,"ax",@progbits
	.align	128
        .global         triton_poi_fused__native_batch_norm_legit_no_training_relu_6
        .type           triton_poi_fused__native_batch_norm_legit_no_training_relu_6,@function
        .size           triton_poi_fused__native_batch_norm_legit_no_training_relu_6,(.L_x_1 - triton_poi_fused__native_batch_norm_legit_no_training_relu_6)
        .other          triton_poi_fused__native_batch_norm_legit_no_training_relu_6,@"STO_CUDA_ENTRY STV_DEFAULT"
triton_poi_fused__native_batch_norm_legit_no_training_relu_6:
.text.triton_poi_fused__native_batch_norm_legit_no_training_relu_6:
[----:B------:R-:W0:Y:S01]  /*0000*/  LDC R1, c[0x0][0x28] ;  /* 0x00000a00ff017b82 */ /* 0x000e220000000800 */
[----:B------:R-:W1:Y:S07]  /*0010*/  S2R R0, SR_TID.X ;  /* 0x0000000000007919 */ /* 0x000e6e0000002100 */
[----:B------:R-:W2:Y:S01]  /*0020*/  LDC.64 R8, c[0x0][0x220] ;  /* 0x00008800ff087b82 */ /* 0x000ea20000000a00 */
[----:B------:R-:W-:Y:S01]  /*0030*/  HFMA2.MMA R14, -RZ, RZ, 0, 0 ;  /* 0x00000000ff0e7435 */ /* 0x000fe200000001ff */
[----:B------:R-:W-:Y:S01]  /*0040*/  ULDC.64 UR4, c[0x0][0x208] ;  /* 0x0000820000047ab9 */ /* 0x000fe20000000a00 */
[----:B------:R-:W3:Y:S05]  /*0050*/  S2R R3, SR_CTAID.X ;  /* 0x0000000000037919 */ /* 0x000eea0000002500 */
[----:B------:R-:W4:Y:S08]  /*0060*/  LDC.64 R6, c[0x0][0x218] ;  /* 0x00008600ff067b82 */ /* 0x000f300000000a00 */
[----:B------:R-:W5:Y:S08]  /*0070*/  LDC.64 R10, c[0x0][0x228] ;  /* 0x00008a00ff0a7b82 */ /* 0x000f700000000a00 */
[----:B------:R-:W4:Y:S01]  /*0080*/  LDC.64 R12, c[0x0][0x230] ;  /* 0x00008c00ff0c7b82 */ /* 0x000f220000000a00 */
[----:B-1----:R-:W-:-:S02]  /*0090*/  LOP3.LUT R0, R0, 0x7f, RZ, 0xc0, !PT ;  /* 0x0000007f00007812 */ /* 0x002fc400078ec0ff */
[----:B---3--:R-:W-:Y:S02]  /*00a0*/  SHF.R.S32.HI R2, RZ, 0x18, R3 ;  /* 0x00000018ff027819 */ /* 0x008fe40000011403 */
[----:B------:R-:W-:Y:S02]  /*00b0*/  LEA R0, R3, R0, 0x7 ;  /* 0x0000000003007211 */ /* 0x000fe400078e38ff */
[----:B------:R-:W-:Y:S02]  /*00c0*/  SGXT R3, R2, 0x1 ;  /* 0x000000010203781a */ /* 0x000fe40000000200 */
[----:B------:R-:W-:Y:S02]  /*00d0*/  ISETP.GE.AND P0, PT, R0, 0x5800, PT ;  /* 0x000058000000780c */ /* 0x000fe40003f06270 */
[----:B------:R-:W-:-:S04]  /*00e0*/  LEA.HI R3, R3, R0, RZ, 0x6 ;  /* 0x0000000003037211 */ /* 0x000fc800078f30ff */
[----:B------:R-:W-:-:S05]  /*00f0*/  SHF.R.S32.HI R3, RZ, 0x6, R3 ;  /* 0x00000006ff037819 */ /* 0x000fca0000011403 */
[----:B------:R-:W-:-:S05]  /*0100*/  IMAD.HI R2, R3, 0x2e8ba2e9, RZ ;  /* 0x2e8ba2e903027827 */ /* 0x000fca00078e02ff */
[----:B------:R-:W-:-:S04]  /*0110*/  SHF.R.U32.HI R5, RZ, 0x1f, R2 ;  /* 0x0000001fff057819 */ /* 0x000fc80000011602 */
[----:B------:R-:W-:Y:S02]  /*0120*/  LEA.HI.SX32 R2, R2, R5, 0x1c ;  /* 0x0000000502027211 */ /* 0x000fe400078fe2ff */
[----:B------:R-:W1:Y:S03]  /*0130*/  LDC.64 R4, c[0x0][0x210] ;  /* 0x00008400ff047b82 */ /* 0x000e660000000a00 */
[----:B------:R-:W-:-:S04]  /*0140*/  IMAD R15, R2, -0x58, R3 ;  /* 0xffffffa8020f7824 */ /* 0x000fc800078e0203 */
[----:B--2---:R-:W-:-:S05]  /*0150*/  IMAD.WIDE R8, R15, 0x4, R8 ;  /* 0x000000040f087825 */ /* 0x004fca00078e0208 */
[----:B------:R5:W2:Y:S01]  /*0160*/  @!P0 LDG.E.EL R14, desc[UR4][R8.64] ;  /* 0x00000004080e8981 */ /* 0x000aa2000c2e1900 */
[----:B------:R-:W-:Y:S01]  /*0170*/  CS2R R2, SRZ ;  /* 0x0000000000027805 */ /* 0x000fe2000001ff00 */
[----:B----4-:R-:W-:-:S05]  /*0180*/  IMAD.WIDE R6, R15, 0x4, R6 ;  /* 0x000000040f067825 */ /* 0x010fca00078e0206 */
[----:B------:R3:W4:Y:S01]  /*0190*/  @!P0 LDG.E.EL R3, desc[UR4][R6.64] ;  /* 0x0000000406038981 */ /* 0x000722000c2e1900 */
[----:B-1----:R-:W-:-:S04]  /*01a0*/  IMAD.WIDE R4, R0, 0x4, R4 ;  /* 0x0000000400047825 */ /* 0x002fc800078e0204 */
[C---:B-----5:R-:W-:Y:S01]  /*01b0*/  IMAD.WIDE R8, R15.reuse, 0x4, R10 ;  /* 0x000000040f087825 */ /* 0x060fe200078e020a */
[----:B------:R1:W4:Y:S03]  /*01c0*/  @!P0 LDG.E R2, desc[UR4][R4.64] ;  /* 0x0000000404028981 */ /* 0x000326000c1e1900 */
[----:B0-----:R-:W-:Y:S01]  /*01d0*/  IMAD.WIDE R10, R15, 0x4, R12 ;  /* 0x000000040f0a7825 */ /* 0x001fe200078e020c */
[----:B------:R-:W-:-:S06]  /*01e0*/  CS2R R12, SRZ ;  /* 0x00000000000c7805 */ /* 0x000fcc000001ff00 */
[----:B------:R-:W5:Y:S01]  /*01f0*/  @!P0 LDG.E.EL R12, desc[UR4][R8.64] ;  /* 0x00000004080c8981 */ /* 0x000f62000c2e1900 */
[----:B---3--:R-:W-:Y:S01]  /*0200*/  MOV R6, 0x3e800000 ;  /* 0x3e80000000067802 */ /* 0x008fe20000000f00 */
[----:B-1----:R-:W0:Y:S02]  /*0210*/  LDC.64 R4, c[0x0][0x238] ;  /* 0x00008e00ff047b82 */ /* 0x002e240000000a00 */
[----:B------:R-:W5:Y:S01]  /*0220*/  @!P0 LDG.E.EL R13, desc[UR4][R10.64] ;  /* 0x000000040a0d8981 */ /* 0x000f62000c2e1900 */
[----:B--2---:R-:W-:-:S04]  /*0230*/  FADD R14, R14, 9.9999997473787516356e-06 ;  /* 0x3727c5ac0e0e7421 */ /* 0x004fc80000000000 */
[----:B------:R-:W1:Y:S02]  /*0240*/  MUFU.SQRT R15, R14 ;  /* 0x0000000e000f7308 */ /* 0x000e640000002000 */
[C---:B-1----:R-:W-:Y:S02]  /*0250*/  FSETP.GT.AND P1, PT, R15.reuse, 8.50705917302346158658e+37, PT ;  /* 0x7e8000000f00780b */ /* 0x042fe40003f24000 */
[----:B------:R-:W-:-:S11]  /*0260*/  FSETP.GEU.AND P2, PT, R15, 1.175494350822287508e-38, PT ;  /* 0x008000000f00780b */ /* 0x000fd60003f4e000 */
[----:B------:R-:W-:-:S04]  /*0270*/  @P1 FMUL R15, R15, 0.25 ;  /* 0x3e8000000f0f1820 */ /* 0x000fc80000400000 */
[----:B------:R-:W-:-:S06]  /*0280*/  @!P2 FMUL R15, R15, 16777216 ;  /* 0x4b8000000f0fa820 */ /* 0x000fcc0000400000 */
[----:B------:R-:W1:Y:S01]  /*0290*/  MUFU.RCP R15, R15 ;  /* 0x0000000f000f7308 */ /* 0x000e620000001000 */
[----:B------:R-:W-:Y:S01]  /*02a0*/  FSEL R6, R6, 1, P1 ;  /* 0x3f80000006067808 */ /* 0x000fe20000800000 */
[----:B----4-:R-:W-:-:S04]  /*02b0*/  FADD R2, -R3, R2 ;  /* 0x0000000203027221 */ /* 0x010fc80000000100 */
[----:B------:R-:W-:-:S04]  /*02c0*/  @!P2 FMUL R6, R6, 16777216 ;  /* 0x4b8000000606a820 */ /* 0x000fc80000400000 */
[----:B-1----:R-:W-:-:S04]  /*02d0*/  FMUL R3, R15, R6 ;  /* 0x000000060f037220 */ /* 0x002fc80000400000 */
[----:B------:R-:W-:-:S04]  /*02e0*/  FMUL R2, R2, R3 ;  /* 0x0000000302027220 */ /* 0x000fc80000400000 */
[----:B-----5:R-:W-:Y:S01]  /*02f0*/  FFMA R12, R2, R12, R13 ;  /* 0x0000000c020c7223 */ /* 0x020fe2000000000d */
[----:B0-----:R-:W-:-:S04]  /*0300*/  IMAD.WIDE R2, R0, 0x4, R4 ;  /* 0x0000000400027825 */ /* 0x001fc800078e0204 */
[----:B------:R-:W-:-:S04]  /*0310*/  FSETP.GEU.AND P1, PT, R12, RZ, PT ;  /* 0x000000ff0c00720b */ /* 0x000fc80003f2e000 */
[----:B------:R-:W-:Y:S01]  /*0320*/  FSEL R5, R12, RZ, P1 ;  /* 0x000000ff0c057208 */ /* 0x000fe20000800000 */
[----:B------:R-:W-:Y:S08]  /*0330*/  @P0 EXIT ;  /* 0x000000000000094d */ /* 0x000ff00003800000 */
[----:B------:R-:W-:Y:S01]  /*0340*/  STG.E desc[UR4][R2.64], R5 ;  /* 0x0000000502007986 */ /* 0x000fe2000c101904 */
[----:B------:R-:W-:Y:S05]  /*0350*/  EXIT ;  /* 0x000000000000794d */ /* 0x000fea0003800000 */
.L_x_0:
[----:B------:R-:W-:-:S00]  /*0360*/  BRA `(.L_x_0) ;  /* 0xfffffffc00fc7947 */ /* 0x000fc0000383ffff */
[----:B------:R-:W-:-:S00]  /*0370*/  NOP ;  /* 0x0000000000007918 */ /* 0x000fc00000000000 */
        /* <DEDUP_REMOVED lines=8> */
.L_x_1:


//--------------------- .nv.global.init           --------------------------
	.section	.nv.global.init,"aw",@progbits
.nv.global.init:
	.type		_$_str,@object
	.size		_$_str,(_$_str_$_2 - _$_str)
_$_str:
        /*0000*/ 	.byte	0x5f, 0x5f, 0x43, 0x55, 0x44, 0x41, 0x5f, 0x46, 0x54, 0x5a, 0x00
	.type		_$_str_$_2,@object
	.size		_$_str_$_2,(.L_1 - _$_str_$_2)
_$_str_$_2:
        /*000b*/ 	.byte	0x5f, 0x5f, 0x43, 0x55, 0x44, 0x41, 0x5f, 0x50, 0x52, 0x45, 0x43, 0x5f, 0x53, 0x51, 0x52, 0x54
        /*001b*/ 	.byte	0x00
.L_1:


//--------------------- .nv.constant0.triton_poi_fused__native_batch_norm_legit_no_training_relu_6 --------------------------
	.section	.nv.constant0.triton_poi_fused__native_batch_norm_legit_no_training_relu_6,"a",@progbits
	.sectionflags	@""
	.align	4
.nv.constant0.triton_poi_fused__native_batch_norm_legit_no_training_relu_6:
	.zero		580
